//
// Generated by NVIDIA NVVM Compiler
//
// Compiler Build ID: CL-36424714
// Cuda compilation tools, release 13.0, V13.0.88
// Based on NVVM 20.0.0
//

.version 9.0
.target sm_100
.address_size 64

	// .globl	_Z14hello_from_gpuv
.extern .func  (.param .b32 func_retval0) vprintf
(
	.param .b64 vprintf_param_0,
	.param .b64 vprintf_param_1
)
;
.global .align 1 .b8 $str[55] = {104, 101, 108, 108, 111, 32, 119, 111, 114, 108, 100, 32, 102, 114, 111, 109, 32, 98, 108, 111, 99, 107, 32, 37, 100, 32, 97, 110, 100, 32, 116, 104, 114, 101, 97, 100, 32, 37, 100, 44, 32, 103, 108, 111, 98, 97, 108, 32, 105, 100, 32, 37, 100, 10};

.visible .entry _Z14hello_from_gpuv()
{
	.local .align 8 .b8 	__local_depot0[16];
	.reg .b64 	%SP;
	.reg .b64 	%SPL;
	.reg .b32 	%r<7>;
	.reg .b64 	%rd<5>;

	mov.u64 	%SPL, __local_depot0;
	cvta.local.u64 	%SP, %SPL;
	add.u64 	%rd1, %SP, 0;
	add.u64 	%rd2, %SPL, 0;
	mov.u32 	%r1, %ctaid.x;
	mov.u32 	%r2, %tid.x;
	mov.u32 	%r3, %ntid.x;
	mad.lo.s32 	%r4, %r1, %r3, %r2;
	st.local.v2.u32 	[%rd2], {%r1, %r2};
	st.local.u32 	[%rd2+8], %r4;
	mov.u64 	%rd3, $str;
	cvta.global.u64 	%rd4, %rd3;
	{ // callseq 0, 0
	.param .b64 param0;
	st.param.b64 	[param0], %rd4;
	.param .b64 param1;
	st.param.b64 	[param1], %rd1;
	.param .b32 retval0;
	call.uni (retval0), 
	vprintf, 
	(
	param0, 
	param1
	);
	ld.param.b32 	%r5, [retval0];
	} // callseq 0
	ret;

}


// ===== COMPILED SASS (sm_100) =====

	.target	sm_100

	.elftype	@"ET_EXEC"


//--------------------- .note.nv.tkinfo           --------------------------
	.section	.note.nv.tkinfo,"",@"SHT_NOTE"
	.sectionflags	@"SHF_NOTE_NV_TKINFO"
	.tkinfo
        /*0018*/ 	.word	0x00000002
        /*0030*/ 	.string	""
        /*0030*/ 	.string	"ptxas"
        /*0030*/ 	.string	"Cuda compilation tools, release 13.0, V13.0.88"
        /*0030*/ 	.string	"Build cuda_13.0.r13.0/compiler.36424714_0"
        /*0030*/ 	.string	"-arch sm_100 -m 64 "



//--------------------- .note.nv.cuinfo           --------------------------
	.section	.note.nv.cuinfo,"",@"SHT_NOTE"
	.sectionflags	@"SHF_NOTE_NV_CUINFO"
        /*0018*/ 	.short	0x0002
        /*001a*/ 	.short	0x0064
        /*001c*/ 	.short	0x0082
	.zero		2


//--------------------- .nv.info                  --------------------------
	.section	.nv.info,"",@"SHT_CUDA_INFO"
	.align	4


	//----- nvinfo : EIATTR_REGCOUNT
	.align		4
        /*0000*/ 	.byte	0x04, 0x2f
        /*0002*/ 	.short	(.L_2 - .L_1)
	.align		4
.L_1:
        /*0004*/ 	.word	index@(_Z14hello_from_gpuv)
        /*0008*/ 	.word	0x00000018


	//----- nvinfo : EIATTR_FRAME_SIZE
	.align		4
.L_2:
        /*000c*/ 	.byte	0x04, 0x11
        /*000e*/ 	.short	(.L_4 - .L_3)
	.align		4
.L_3:
        /*0010*/ 	.word	index@(_Z14hello_from_gpuv)
        /*0014*/ 	.word	0x00000010


	//----- nvinfo : EIATTR_MIN_STACK_SIZE
	.align		4
.L_4:
        /*0018*/ 	.byte	0x04, 0x12
        /*001a*/ 	.short	(.L_6 - .L_5)
	.align		4
.L_5:
        /*001c*/ 	.word	index@(_Z14hello_from_gpuv)
        /*0020*/ 	.word	0x00000010
.L_6:


//--------------------- .nv.compat                --------------------------
	.section	.nv.compat,"",@"SHT_CUDA_COMPAT_INFO"
	.align	4
        /*0000*/ 	.byte	0x02, 0x09, 0x00, 0x00, 0x02, 0x02, 0x01, 0x00, 0x02, 0x05, 0x05, 0x00, 0x03, 0x07, 0x01, 0x01
        /*0010*/ 	.byte	0x02, 0x03, 0x00, 0x00, 0x02, 0x06, 0x01, 0x00, 0x04, 0x0b, 0x08, 0x00, 0x09, 0x00, 0x00, 0x00
        /*0020*/ 	.byte	0x00, 0x00, 0x00, 0x00


//--------------------- .nv.info._Z14hello_from_gpuv --------------------------
	.section	.nv.info._Z14hello_from_gpuv,"",@"SHT_CUDA_INFO"
	.sectionflags	@""
	.align	4


	//----- nvinfo : EIATTR_CUDA_API_VERSION
	.align		4
        /*0000*/ 	.byte	0x04, 0x37
        /*0002*/ 	.short	(.L_8 - .L_7)
.L_7:
        /*0004*/ 	.word	0x00000082


	//----- nvinfo : EIATTR_SPARSE_MMA_MASK
	.align		4
.L_8:
        /*0008*/ 	.byte	0x03, 0x50
        /*000a*/ 	.short	0x0000


	//----- nvinfo : EIATTR_MAXREG_COUNT
	.align		4
        /*000c*/ 	.byte	0x03, 0x1b
        /*000e*/ 	.short	0x00ff


	//----- nvinfo : EIATTR_EXTERNS
	.align		4
        /*0010*/ 	.byte	0x04, 0x0f
        /*0012*/ 	.short	(.L_10 - .L_9)


	//   ....[0]....
	.align		4
.L_9:
        /*0014*/ 	.word	index@(vprintf)


	//----- nvinfo : EIATTR_MERCURY_ISA_VERSION
	.align		4
.L_10:
        /*0018*/ 	.byte	0x03, 0x5f
        /*001a*/ 	.short	0x0101


	//----- nvinfo : EIATTR_VRC_CTA_INIT_COUNT
	.align		4
        /*001c*/ 	.byte	0x02, 0x4a
	.zero		1
	.zero		1


	//----- nvinfo : EIATTR_SYSCALL_OFFSETS
	.align		4
        /*0020*/ 	.byte	0x04, 0x46
        /*0022*/ 	.short	(.L_12 - .L_11)


	//   ....[0]....
.L_11:
        /*0024*/ 	.word	0x00000120


	//----- nvinfo : EIATTR_EXIT_INSTR_OFFSETS
	.align		4
.L_12:
        /*0028*/ 	.byte	0x04, 0x1c
        /*002a*/ 	.short	(.L_14 - .L_13)


	//   ....[0]....
.L_13:
        /*002c*/ 	.word	0x00000130


	//----- nvinfo : EIATTR_SW_WAR
	.align		4
.L_14:
        /*0030*/ 	.byte	0x04, 0x36
        /*0032*/ 	.short	(.L_16 - .L_15)
.L_15:
        /*0034*/ 	.word	0x00000008
.L_16:


//--------------------- .nv.callgraph             --------------------------
	.section	.nv.callgraph,"",@"SHT_CUDA_CALLGRAPH"
	.align	4
	.sectionentsize	8
	.align		4
        /*0000*/ 	.word	0x00000000
	.align		4
        /*0004*/ 	.word	0xffffffff
	.align		4
        /*0008*/ 	.word	index@(_Z14hello_from_gpuv)
	.align		4
        /*000c*/ 	.word	index@(vprintf)
	.align		4
        /*0010*/ 	.word	0x00000000
	.align		4
        /*0014*/ 	.word	0xfffffffe
	.align		4
        /*0018*/ 	.word	0x00000000
	.align		4
        /*001c*/ 	.word	0xfffffffd
	.align		4
        /*0020*/ 	.word	0x00000000
	.align		4
        /*0024*/ 	.word	0xfffffffc


//--------------------- .nv.constant4             --------------------------
	.section	.nv.constant4,"a",@progbits
	.align	8
	.align		8
.nv.constant4:
        /*0000*/ 	.dword	vprintf
	.align		8
        /*0008*/ 	.dword	$str


//--------------------- .text._Z14hello_from_gpuv --------------------------
	.section	.text._Z14hello_from_gpuv,"ax",@progbits
	.align	128
        .global         _Z14hello_from_gpuv
        .type           _Z14hello_from_gpuv,@function
        .size           _Z14hello_from_gpuv,(.L_x_2 - _Z14hello_from_gpuv)
        .other          _Z14hello_from_gpuv,@"STO_CUDA_ENTRY STV_DEFAULT"
_Z14hello_from_gpuv:
.text._Z14hello_from_gpuv:
[----:B------:R-:W0:Y:S01]  /*0000*/  LDC R1, c[0x0][0x37c] ;  /* 0x0000df00ff017b82 */ /* 0x000e220000000800 */
[----:B------:R-:W1:Y:S01]  /*0010*/  S2R R8, SR_CTAID.X ;  /* 0x0000000000087919 */ /* 0x000e620000002500 */
[----:B------:R-:W2:Y:S01]  /*0020*/  LDCU UR5, c[0x0][0x2fc] ;  /* 0x00005f80ff0577ac */ /* 0x000ea20008000800 */
[----:B------:R-:W-:Y:S01]  /*0030*/  MOV R2, 0x0 ;  /* 0x0000000000027802 */ /* 0x000fe20000000f00 */
[----:B0-----:R-:W-:Y:S01]  /*0040*/  VIADD R1, R1, 0xfffffff0 ;  /* 0xfffffff001017836 */ /* 0x001fe20000000000 */
[----:B------:R-:W1:Y:S01]  /*0050*/  S2R R9, SR_TID.X ;  /* 0x0000000000097919 */ /* 0x000e620000002100 */
[----:B------:R-:W1:Y:S03]  /*0060*/  LDCU UR6, c[0x0][0x360] ;  /* 0x00006c00ff0677ac */ /* 0x000e660008000800 */
[----:B------:R-:W0:Y:S01]  /*0070*/  LDC.64 R2, c[0x4][R2] ;  /* 0x0100000002027b82 */ /* 0x000e220000000a00 */
[----:B------:R-:W3:Y:S02]  /*0080*/  LDCU UR4, c[0x0][0x2f8] ;  /* 0x00005f00ff0477ac */ /* 0x000ee40008000800 */
[----:B---3--:R-:W-:-:S05]  /*0090*/  IADD3 R6, P0, PT, R1, UR4, RZ ;  /* 0x0000000401067c10 */ /* 0x008fca000ff1e0ff */
[----:B--2---:R-:W-:Y:S02]  /*00a0*/  IMAD.X R7, RZ, RZ, UR5, P0 ;  /* 0x00000005ff077e24 */ /* 0x004fe400080e06ff */
[----:B-1----:R-:W-:Y:S01]  /*00b0*/  IMAD R0, R8, UR6, R9 ;  /* 0x0000000608007c24 */ /* 0x002fe2000f8e0209 */
[----:B------:R1:W-:Y:S01]  /*00c0*/  STL.64 [R1], R8 ;  /* 0x0000000801007387 */ /* 0x0003e20000100a00 */
[----:B------:R-:W2:Y:S03]  /*00d0*/  LDCU.64 UR6, c[0x4][0x8] ;  /* 0x01000100ff0677ac */ /* 0x000ea60008000a00 */
[----:B------:R1:W-:Y:S01]  /*00e0*/  STL [R1+0x8], R0 ;  /* 0x0000080001007387 */ /* 0x0003e20000100800 */
[----:B--2---:R-:W-:Y:S01]  /*00f0*/  IMAD.U32 R4, RZ, RZ, UR6 ;  /* 0x00000006ff047e24 */ /* 0x004fe2000f8e00ff */
[----:B01----:R-:W-:-:S07]  /*0100*/  MOV R5, UR7 ;  /* 0x0000000700057c02 */ /* 0x003fce0008000f00 */
[----:B------:R-:W-:-:S07]  /*0110*/  LEPC R20, `(.L_x_0) ;  /* 0x000000001014794e */ /* 0x000fce0000000000 */
[----:B------:R-:W-:Y:S05]  /*0120*/  CALL.ABS.NOINC R2 ;  /* 0x0000000002007343 */ /* 0x000fea0003c00000 */
.L_x_0:
[----:B------:R-:W-:Y:S05]  /*0130*/  EXIT ;  /* 0x000000000000794d */ /* 0x000fea0003800000 */
.L_x_1:
[----:B------:R-:W-:-:S00]  /*0140*/  BRA `(.L_x_1) ;  /* 0xfffffffc00fc7947 */ /* 0x000fc0000383ffff */
[----:B------:R-:W-:-:S00]  /*0150*/  NOP ;  /* 0x0000000000007918 */ /* 0x000fc00000000000 */
        /* <DEDUP_REMOVED lines=10> */
.L_x_2:


//--------------------- .nv.global.init           --------------------------
	.section	.nv.global.init,"aw",@progbits
.nv.global.init:
	.type		$str,@object
	.size		$str,(.L_0 - $str)
$str:
        /*0000*/ 	.byte	0x68, 0x65, 0x6c, 0x6c, 0x6f, 0x20, 0x77, 0x6f, 0x72, 0x6c, 0x64, 0x20, 0x66, 0x72, 0x6f, 0x6d
        /*0010*/ 	.byte	0x20, 0x62, 0x6c, 0x6f, 0x63, 0x6b, 0x20, 0x25, 0x64, 0x20, 0x61, 0x6e, 0x64, 0x20, 0x74, 0x68
        /*0020*/ 	.byte	0x72, 0x65, 0x61, 0x64, 0x20, 0x25, 0x64, 0x2c, 0x20, 0x67, 0x6c, 0x6f, 0x62, 0x61, 0x6c, 0x20
        /*0030*/ 	.byte	0x69, 0x64, 0x20, 0x25, 0x64, 0x0a, 0x00
.L_0:


//--------------------- .nv.shared.reserved.0     --------------------------
	.section	.nv.shared.reserved.0,"aw",@nobits
	.weak		__nv_reservedSMEM_offset_0_alias
	.size		__nv_reservedSMEM_offset_0_alias, 0, 64
	.other		__nv_reservedSMEM_offset_0_alias,@"STO_CUDA_RESERVED_SHARED STV_DEFAULT"
__nv_reservedSMEM_offset_0_alias:
	.zero		0
	.zero		64


//--------------------- .nv.constant0._Z14hello_from_gpuv --------------------------
	.section	.nv.constant0._Z14hello_from_gpuv,"a",@progbits
	.sectionflags	@""
	.align	4
.nv.constant0._Z14hello_from_gpuv:
	.zero		896


//--------------------- SYMBOLS --------------------------

	.type		.nv.reservedSmem.offset0,@object
	.size		.nv.reservedSmem.offset0,0x4
	.type		vprintf,@function
